	.headerflags	@"EF_CUDA_TEXMODE_UNIFIED EF_CUDA_64BIT_ADDRESS EF_CUDA_ACCELERATORS EF_CUDA_SM90 EF_CUDA_VIRTUAL_SM(EF_CUDA_SM90)"
	.elftype	@"ET_EXEC"


//--------------------- .nv.info                  --------------------------
	.section	.nv.info,"",@"SHT_CUDA_INFO"
	.align	4


	//----- nvinfo : EIATTR_REGCOUNT
	.align		4
        /*0000*/ 	.byte	0x04, 0x2f
        /*0002*/ 	.short	(.L_3 - .L_2)
	.align		4
.L_2:
        /*0004*/ 	.word	index@(triton_poi_fused__native_batch_norm_legit_no_training_relu_26)
        /*0008*/ 	.word	0x00000016


	//----- nvinfo : EIATTR_MIN_STACK_SIZE
	.align		4
.L_3:
        /*000c*/ 	.byte	0x04, 0x12
        /*000e*/ 	.short	(.L_5 - .L_4)
	.align		4
.L_4:
        /*0010*/ 	.word	index@(triton_poi_fused__native_batch_norm_legit_no_training_relu_26)
        /*0014*/ 	.word	0x00000000


	//----- nvinfo : EIATTR_FRAME_SIZE
	.align		4
.L_5:
        /*0018*/ 	.byte	0x04, 0x11
        /*001a*/ 	.short	(.L_7 - .L_6)
	.align		4
.L_6:
        /*001c*/ 	.word	index@(triton_poi_fused__native_batch_norm_legit_no_training_relu_26)
        /*0020*/ 	.word	0x00000000


	//----- nvinfo : EIATTR_MIN_STACK_SIZE
	.align		4
.L_7:
        /*0024*/ 	.byte	0x04, 0x12
        /*0026*/ 	.short	(.L_9 - .L_8)
	.align		4
.L_8:
        /*0028*/ 	.word	index@(triton_poi_fused__native_batch_norm_legit_no_training_relu_26)
        /*002c*/ 	.word	0x00000000
.L_9:


//--------------------- .nv.info.triton_poi_fused__native_batch_norm_legit_no_training_relu_26 --------------------------
	.section	.nv.info.triton_poi_fused__native_batch_norm_legit_no_training_relu_26,"",@"SHT_CUDA_INFO"
	.sectionflags	@""
	.align	4


	//----- nvinfo : EIATTR_CUDA_API_VERSION
	.align		4
        /*0000*/ 	.byte	0x04, 0x37
        /*0002*/ 	.short	(.L_11 - .L_10)
.L_10:
        /*0004*/ 	.word	0x0000007c


	//----- nvinfo : EIATTR_KPARAM_INFO
	.align		4
.L_11:
        /*0008*/ 	.byte	0x04, 0x17
        /*000a*/ 	.short	(.L_13 - .L_12)
.L_12:
        /*000c*/ 	.word	0x00000000
        /*0010*/ 	.short	0x0006
        /*0012*/ 	.short	0x0030
        /*0014*/ 	.byte	0x00, 0xf0, 0x11, 0x00


	//----- nvinfo : EIATTR_KPARAM_INFO
	.align		4
.L_13:
        /*0018*/ 	.byte	0x04, 0x17
        /*001a*/ 	.short	(.L_15 - .L_14)
.L_14:
        /*001c*/ 	.word	0x00000000
        /*0020*/ 	.short	0x0005
        /*0022*/ 	.short	0x0028
        /*0024*/ 	.byte	0x00, 0xf4, 0x21, 0x00


	//----- nvinfo : EIATTR_KPARAM_INFO
	.align		4
.L_15:
        /*0028*/ 	.byte	0x04, 0x17
        /*002a*/ 	.short	(.L_17 - .L_16)
.L_16:
        /*002c*/ 	.word	0x00000000
        /*0030*/ 	.short	0x0004
        /*0032*/ 	.short	0x0020
        /*0034*/ 	.byte	0x00, 0xf4, 0x21, 0x00


	//----- nvinfo : EIATTR_KPARAM_INFO
	.align		4
.L_17:
        /*0038*/ 	.byte	0x04, 0x17
        /*003a*/ 	.short	(.L_19 - .L_18)
.L_18:
        /*003c*/ 	.word	0x00000000
        /*0040*/ 	.short	0x0003
        /*0042*/ 	.short	0x0018
        /*0044*/ 	.byte	0x00, 0xf4, 0x21, 0x00


	//----- nvinfo : EIATTR_KPARAM_INFO
	.align		4
.L_19:
        /*0048*/ 	.byte	0x04, 0x17
        /*004a*/ 	.short	(.L_21 - .L_20)
.L_20:
        /*004c*/ 	.word	0x00000000
        /*0050*/ 	.short	0x0002
        /*0052*/ 	.short	0x0010
        /*0054*/ 	.byte	0x00, 0xf4, 0x21, 0x00


	//----- nvinfo : EIATTR_KPARAM_INFO
	.align		4
.L_21:
        /*0058*/ 	.byte	0x04, 0x17
        /*005a*/ 	.short	(.L_23 - .L_22)
.L_22:
        /*005c*/ 	.word	0x00000000
        /*0060*/ 	.short	0x0001
        /*0062*/ 	.short	0x0008
        /*0064*/ 	.byte	0x00, 0xf4, 0x21, 0x00


	//----- nvinfo : EIATTR_KPARAM_INFO
	.align		4
.L_23:
        /*0068*/ 	.byte	0x04, 0x17
        /*006a*/ 	.short	(.L_25 - .L_24)
.L_24:
        /*006c*/ 	.word	0x00000000
        /*0070*/ 	.short	0x0000
        /*0072*/ 	.short	0x0000
        /*0074*/ 	.byte	0x00, 0xf4, 0x21, 0x00


	//----- nvinfo : EIATTR_SPARSE_MMA_MASK
	.align		4
.L_25:
        /*0078*/ 	.byte	0x03, 0x50
        /*007a*/ 	.short	0x0000


	//----- nvinfo : EIATTR_MAXREG_COUNT
	.align		4
        /*007c*/ 	.byte	0x03, 0x1b
        /*007e*/ 	.short	0x00ff


	//----- nvinfo : EIATTR_EXIT_INSTR_OFFSETS
	.align		4
        /*0080*/ 	.byte	0x04, 0x1c
        /*0082*/ 	.short	(.L_27 - .L_26)


	//   ....[0]....
.L_26:
        /*0084*/ 	.word	0x00000410


	//   ....[1]....
        /*0088*/ 	.word	0x00000430


	//----- nvinfo : EIATTR_REQNTID
	.align		4
.L_27:
        /*008c*/ 	.byte	0x04, 0x10
        /*008e*/ 	.short	(.L_29 - .L_28)
.L_28:
        /*0090*/ 	.word	0x00000080
        /*0094*/ 	.word	0x00000001
        /*0098*/ 	.word	0x00000001


	//----- nvinfo : EIATTR_CBANK_PARAM_SIZE
	.align		4
.L_29:
        /*009c*/ 	.byte	0x03, 0x19
        /*009e*/ 	.short	0x0034


	//----- nvinfo : EIATTR_PARAM_CBANK
	.align		4
        /*00a0*/ 	.byte	0x04, 0x0a
        /*00a2*/ 	.short	(.L_31 - .L_30)
	.align		4
.L_30:
        /*00a4*/ 	.word	index@(.nv.constant0.triton_poi_fused__native_batch_norm_legit_no_training_relu_26)
        /*00a8*/ 	.short	0x0210
        /*00aa*/ 	.short	0x0034


	//----- nvinfo : EIATTR_SW_WAR
	.align		4
.L_31:
        /*00ac*/ 	.byte	0x04, 0x36
        /*00ae*/ 	.short	(.L_33 - .L_32)
.L_32:
        /*00b0*/ 	.word	0x00000008
.L_33:


//--------------------- .nv.callgraph             --------------------------
	.section	.nv.callgraph,"",@"SHT_CUDA_CALLGRAPH"
	.align	4
	.sectionentsize	8
	.align		4
        /*0000*/ 	.word	0x00000000
	.align		4
        /*0004*/ 	.word	0xffffffff
	.align		4
        /*0008*/ 	.word	0x00000000
	.align		4
        /*000c*/ 	.word	0xfffffffe
	.align		4
        /*0010*/ 	.word	0x00000000
	.align		4
        /*0014*/ 	.word	0xfffffffd
	.align		4
        /*0018*/ 	.word	0x00000000
	.align		4
        /*001c*/ 	.word	0xfffffffc


//--------------------- .nv.constant4             --------------------------
	.section	.nv.constant4,"a",@progbits
	.align	8
	.align		8
.nv.constant4:
        /*0000*/ 	.dword	_$_str
	.align		8
        /*0008*/ 	.dword	_$_str_$_2


//--------------------- .text.triton_poi_fused__native_batch_norm_legit_no_training_relu_26 --------------------------
	.section	.text.triton_poi_fused__native_batch_norm_legit_no_training_relu_26,"ax",@progbits
	.align	128
        .global         triton_poi_fused__native_batch_norm_legit_no_training_relu_26
        .type           triton_poi_fused__native_batch_norm_legit_no_training_relu_26,@function
        .size           triton_poi_fused__native_batch_norm_legit_no_training_relu_26,(.L_x_1 - triton_poi_fused__native_batch_norm_legit_no_training_relu_26)
        .other          triton_poi_fused__native_batch_norm_legit_no_training_relu_26,@"STO_CUDA_ENTRY STV_DEFAULT"
triton_poi_fused__native_batch_norm_legit_no_training_relu_26:
.text.triton_poi_fused__native_batch_norm_legit_no_training_relu_26:
[----:B------:R-:W0:Y:S01]  /*0000*/  LDC R1, c[0x0][0x28] ;  /* 0x00000a00ff017b82 */ /* 0x000e220000000800 */
[----:B------:R-:W1:Y:S07]  /*0010*/  S2R R0, SR_TID.X ;  /* 0x0000000000007919 */ /* 0x000e6e0000002100 */
[----:B------:R-:W2:Y:S01]  /*0020*/  LDC.64 R8, c[0x0][0x220] ;  /* 0x00008800ff087b82 */ /* 0x000ea20000000a00 */
[----:B------:R-:W-:Y:S01]  /*0030*/  ULDC.64 UR4, c[0x0][0x208] ;  /* 0x0000820000047ab9 */ /* 0x000fe20000000a00 */
[----:B------:R-:W3:Y:S06]  /*0040*/  S2R R3, SR_CTAID.X ;  /* 0x0000000000037919 */ /* 0x000eec0000002500 */
[----:B------:R-:W4:Y:S08]  /*0050*/  LDC.64 R12, c[0x0][0x210] ;  /* 0x00008400ff0c7b82 */ /* 0x000f300000000a00 */
[----:B------:R-:W5:Y:S08]  /*0060*/  LDC.64 R14, c[0x0][0x218] ;  /* 0x00008600ff0e7b82 */ /* 0x000f700000000a00 */
[----:B------:R-:W5:Y:S01]  /*0070*/  LDC.64 R16, c[0x0][0x228] ;  /* 0x00008a00ff107b82 */ /* 0x000f620000000a00 */
[----:B-1----:R-:W-:-:S07]  /*0080*/  SHF.L.U32 R0, R0, 0x1, RZ ;  /* 0x0000000100007819 */ /* 0x002fce00000006ff */
[----:B------:R-:W1:Y:S01]  /*0090*/  LDC.64 R18, c[0x0][0x230] ;  /* 0x00008c00ff127b82 */ /* 0x000e620000000a00 */
[----:B------:R-:W-:-:S04]  /*00a0*/  LOP3.LUT R0, R0, 0xfe, RZ, 0xc0, !PT ;  /* 0x000000fe00007812 */ /* 0x000fc800078ec0ff */
[----:B---3--:R-:W-:-:S04]  /*00b0*/  LEA R0, R3, R0, 0x8 ;  /* 0x0000000003007211 */ /* 0x008fc800078e40ff */
[C---:B------:R-:W-:Y:S01]  /*00c0*/  ISETP.GE.AND P0, PT, R0.reuse, 0x1800, PT ;  /* 0x000018000000780c */ /* 0x040fe20003f06270 */
[----:B------:R-:W-:-:S05]  /*00d0*/  IMAD.HI R2, R0, 0x2aaaaaab, RZ ;  /* 0x2aaaaaab00027827 */ /* 0x000fca00078e02ff */
[----:B------:R-:W-:-:S04]  /*00e0*/  SHF.R.U32.HI R3, RZ, 0x1f, R2 ;  /* 0x0000001fff037819 */ /* 0x000fc80000011602 */
[----:B------:R-:W-:-:S05]  /*00f0*/  LEA.HI R3, R2, R3, RZ, 0x18 ;  /* 0x0000000302037211 */ /* 0x000fca00078fc0ff */
[----:B------:R-:W-:Y:S01]  /*0100*/  IMAD R11, R3, -0x600, R0 ;  /* 0xfffffa00030b7824 */ /* 0x000fe200078e0200 */
[----:B------:R-:W-:-:S03]  /*0110*/  CS2R R2, SRZ ;  /* 0x0000000000027805 */ /* 0x000fc6000001ff00 */
[----:B--2---:R-:W-:-:S05]  /*0120*/  IMAD.WIDE R8, R11, 0x4, R8 ;  /* 0x000000040b087825 */ /* 0x004fca00078e0208 */
[----:B------:R2:W3:Y:S01]  /*0130*/  @!P0 LDG.E.EL.64 R2, desc[UR4][R8.64] ;  /* 0x0000000408028981 */ /* 0x0004e2000c2e1b00 */
[----:B------:R-:W-:Y:S02]  /*0140*/  CS2R R4, SRZ ;  /* 0x0000000000047805 */ /* 0x000fe4000001ff00 */
[----:B------:R-:W-:Y:S01]  /*0150*/  CS2R R6, SRZ ;  /* 0x0000000000067805 */ /* 0x000fe2000001ff00 */
[----:B----4-:R-:W-:-:S04]  /*0160*/  IMAD.WIDE R12, R0, 0x4, R12 ;  /* 0x00000004000c7825 */ /* 0x010fc800078e020c */
[C---:B-----5:R-:W-:Y:S01]  /*0170*/  IMAD.WIDE R14, R11.reuse, 0x4, R14 ;  /* 0x000000040b0e7825 */ /* 0x060fe200078e020e */
[----:B------:R-:W4:Y:S01]  /*0180*/  @!P0 LDG.E.64 R4, desc[UR4][R12.64] ;  /* 0x000000040c048981 */ /* 0x000f22000c1e1b00 */
[----:B--2---:R-:W-:Y:S02]  /*0190*/  CS2R R8, SRZ ;  /* 0x0000000000087805 */ /* 0x004fe4000001ff00 */
[C---:B0-----:R-:W-:Y:S01]  /*01a0*/  IMAD.WIDE R16, R11.reuse, 0x4, R16 ;  /* 0x000000040b107825 */ /* 0x041fe200078e0210 */
[----:B------:R0:W4:Y:S03]  /*01b0*/  @!P0 LDG.E.EL.64 R6, desc[UR4][R14.64] ;  /* 0x000000040e068981 */ /* 0x000126000c2e1b00 */
[----:B-1----:R-:W-:Y:S01]  /*01c0*/  IMAD.WIDE R18, R11, 0x4, R18 ;  /* 0x000000040b127825 */ /* 0x002fe200078e0212 */
[----:B------:R-:W-:-:S04]  /*01d0*/  CS2R R10, SRZ ;  /* 0x00000000000a7805 */ /* 0x000fc8000001ff00 */
[----:B------:R-:W2:Y:S04]  /*01e0*/  @!P0 LDG.E.EL.64 R8, desc[UR4][R18.64] ;  /* 0x0000000412088981 */ /* 0x000ea8000c2e1b00 */
[----:B------:R-:W2:Y:S01]  /*01f0*/  @!P0 LDG.E.EL.64 R10, desc[UR4][R16.64] ;  /* 0x00000004100a8981 */ /* 0x000ea2000c2e1b00 */
[----:B0-----:R-:W-:Y:S01]  /*0200*/  HFMA2.MMA R14, -RZ, RZ, 1.625, 0 ;  /* 0x3e800000ff0e7435 */ /* 0x001fe200000001ff */
[----:B---3--:R-:W-:Y:S01]  /*0210*/  FADD R2, R2, 9.9999997473787516356e-06 ;  /* 0x3727c5ac02027421 */ /* 0x008fe20000000000 */
[----:B------:R-:W-:-:S03]  /*0220*/  FADD R3, R3, 9.9999997473787516356e-06 ;  /* 0x3727c5ac03037421 */ /* 0x000fc60000000000 */
[----:B------:R-:W0:Y:S08]  /*0230*/  MUFU.SQRT R12, R2 ;  /* 0x00000002000c7308 */ /* 0x000e300000002000 */
[----:B------:R1:W3:Y:S01]  /*0240*/  MUFU.SQRT R13, R3 ;  /* 0x00000003000d7308 */ /* 0x0002e20000002000 */
[C---:B0-----:R-:W-:Y:S02]  /*0250*/  FSETP.GT.AND P1, PT, R12.reuse, 8.50705917302346158658e+37, PT ;  /* 0x7e8000000c00780b */ /* 0x041fe40003f24000 */
[----:B------:R-:W-:Y:S01]  /*0260*/  FSETP.GEU.AND P3, PT, R12, 1.175494350822287508e-38, PT ;  /* 0x008000000c00780b */ /* 0x000fe20003f6e000 */
[----:B-1----:R-:W0:Y:S01]  /*0270*/  LDC.64 R2, c[0x0][0x238] ;  /* 0x00008e00ff027b82 */ /* 0x002e220000000a00 */
[----:B---3--:R-:W-:-:S02]  /*0280*/  FSETP.GT.AND P2, PT, R13, 8.50705917302346158658e+37, PT ;  /* 0x7e8000000d00780b */ /* 0x008fc40003f44000 */
[----:B------:R-:W-:-:S07]  /*0290*/  FSETP.GEU.AND P4, PT, R13, 1.175494350822287508e-38, PT ;  /* 0x008000000d00780b */ /* 0x000fce0003f8e000 */
[----:B------:R-:W-:-:S04]  /*02a0*/  @P1 FMUL R12, R12, 0.25 ;  /* 0x3e8000000c0c1820 */ /* 0x000fc80000400000 */
[----:B------:R-:W-:Y:S01]  /*02b0*/  @!P3 FMUL R12, R12, 16777216 ;  /* 0x4b8000000c0cb820 */ /* 0x000fe20000400000 */
[----:B------:R-:W-:-:S04]  /*02c0*/  @P2 FMUL R13, R13, 0.25 ;  /* 0x3e8000000d0d2820 */ /* 0x000fc80000400000 */
[----:B------:R-:W-:Y:S01]  /*02d0*/  @!P4 FMUL R13, R13, 16777216 ;  /* 0x4b8000000d0dc820 */ /* 0x000fe20000400000 */
[----:B------:R-:W1:Y:S01]  /*02e0*/  MUFU.RCP R12, R12 ;  /* 0x0000000c000c7308 */ /* 0x000e620000001000 */
[----:B------:R-:W-:-:S07]  /*02f0*/  FSEL R15, R14, 1, P1 ;  /* 0x3f8000000e0f7808 */ /* 0x000fce0000800000 */
[----:B------:R-:W3:Y:S01]  /*0300*/  MUFU.RCP R13, R13 ;  /* 0x0000000d000d7308 */ /* 0x000ee20000001000 */
[----:B------:R-:W-:Y:S01]  /*0310*/  FSEL R14, R14, 1, P2 ;  /* 0x3f8000000e0e7808 */ /* 0x000fe20001000000 */
[----:B------:R-:W-:-:S04]  /*0320*/  @!P3 FMUL R15, R15, 16777216 ;  /* 0x4b8000000f0fb820 */ /* 0x000fc80000400000 */
[----:B------:R-:W-:Y:S01]  /*0330*/  @!P4 FMUL R14, R14, 16777216 ;  /* 0x4b8000000e0ec820 */ /* 0x000fe20000400000 */
[----:B----4-:R-:W-:Y:S01]  /*0340*/  FADD R5, -R7, R5 ;  /* 0x0000000507057221 */ /* 0x010fe20000000100 */
[----:B------:R-:W-:Y:S01]  /*0350*/  FADD R4, -R6, R4 ;  /* 0x0000000406047221 */ /* 0x000fe20000000100 */
[----:B-1----:R-:W-:Y:S01]  /*0360*/  FMUL R15, R12, R15 ;  /* 0x0000000f0c0f7220 */ /* 0x002fe20000400000 */
[----:B---3--:R-:W-:-:S03]  /*0370*/  FMUL R14, R13, R14 ;  /* 0x0000000e0d0e7220 */ /* 0x008fc60000400000 */
[----:B------:R-:W-:Y:S01]  /*0380*/  FMUL R15, R4, R15 ;  /* 0x0000000f040f7220 */ /* 0x000fe20000400000 */
[----:B------:R-:W-:-:S03]  /*0390*/  FMUL R14, R5, R14 ;  /* 0x0000000e050e7220 */ /* 0x000fc60000400000 */
[----:B--2---:R-:W-:Y:S01]  /*03a0*/  FFMA R8, R15, R10, R8 ;  /* 0x0000000a0f087223 */ /* 0x004fe20000000008 */
[----:B------:R-:W-:-:S04]  /*03b0*/  FFMA R9, R14, R11, R9 ;  /* 0x0000000b0e097223 */ /* 0x000fc80000000009 */
[----:B------:R-:W-:Y:S02]  /*03c0*/  FSETP.GEU.AND P1, PT, R8, RZ, PT ;  /* 0x000000ff0800720b */ /* 0x000fe40003f2e000 */
[C---:B------:R-:W-:Y:S01]  /*03d0*/  FSETP.GEU.AND P2, PT, R9.reuse, RZ, PT ;  /* 0x000000ff0900720b */ /* 0x040fe20003f4e000 */
[----:B0-----:R-:W-:Y:S01]  /*03e0*/  IMAD.WIDE R2, R0, 0x4, R2 ;  /* 0x0000000400027825 */ /* 0x001fe200078e0202 */
[----:B------:R-:W-:Y:S02]  /*03f0*/  FSEL R8, R8, RZ, P1 ;  /* 0x000000ff08087208 */ /* 0x000fe40000800000 */
[----:B------:R-:W-:Y:S01]  /*0400*/  FSEL R9, R9, RZ, P2 ;  /* 0x000000ff09097208 */ /* 0x000fe20001000000 */
[----:B------:R-:W-:Y:S08]  /*0410*/  @P0 EXIT ;  /* 0x000000000000094d */ /* 0x000ff00003800000 */
[----:B------:R-:W-:Y:S01]  /*0420*/  STG.E.64 desc[UR4][R2.64], R8 ;  /* 0x0000000802007986 */ /* 0x000fe2000c101b04 */
[----:B------:R-:W-:Y:S05]  /*0430*/  EXIT ;  /* 0x000000000000794d */ /* 0x000fea0003800000 */
.L_x_0:
[----:B------:R-:W-:-:S00]  /*0440*/  BRA `(.L_x_0) ;  /* 0xfffffffc00fc7947 */ /* 0x000fc0000383ffff */
[----:B------:R-:W-:-:S00]  /*0450*/  NOP ;  /* 0x0000000000007918 */ /* 0x000fc00000000000 */
        /* <DEDUP_REMOVED lines=10> */
.L_x_1:


//--------------------- .nv.global.init           --------------------------
	.section	.nv.global.init,"aw",@progbits
.nv.global.init:
	.type		_$_str,@object
	.size		_$_str,(_$_str_$_2 - _$_str)
_$_str:
        /*0000*/ 	.byte	0x5f, 0x5f, 0x43, 0x55, 0x44, 0x41, 0x5f, 0x46, 0x54, 0x5a, 0x00
	.type		_$_str_$_2,@object
	.size		_$_str_$_2,(.L_1 - _$_str_$_2)
_$_str_$_2:
        /*000b*/ 	.byte	0x5f, 0x5f, 0x43, 0x55, 0x44, 0x41, 0x5f, 0x50, 0x52, 0x45, 0x43, 0x5f, 0x53, 0x51, 0x52, 0x54
        /*001b*/ 	.byte	0x00
.L_1:


//--------------------- .nv.constant0.triton_poi_fused__native_batch_norm_legit_no_training_relu_26 --------------------------
	.section	.nv.constant0.triton_poi_fused__native_batch_norm_legit_no_training_relu_26,"a",@progbits
	.sectionflags	@""
	.align	4
.nv.constant0.triton_poi_fused__native_batch_norm_legit_no_training_relu_26:
	.zero		580
